//
// Generated by NVIDIA NVVM Compiler
//
// Compiler Build ID: CL-36424714
// Cuda compilation tools, release 13.0, V13.0.88
// Based on NVVM 20.0.0
//

.version 9.0
.target sm_100
.address_size 64

	// .globl	_Z10cudaKernelv
.extern .func  (.param .b32 func_retval0) vprintf
(
	.param .b64 vprintf_param_0,
	.param .b64 vprintf_param_1
)
;
.global .align 1 .b8 $str[17] = {71, 80, 85, 32, 115, 97, 121, 115, 32, 104, 101, 108, 108, 111, 46, 10};

.visible .entry _Z10cudaKernelv()
{
	.reg .b32 	%r<3>;
	.reg .b64 	%rd<3>;

	mov.u64 	%rd1, $str;
	cvta.global.u64 	%rd2, %rd1;
	{ // callseq 0, 0
	.param .b64 param0;
	st.param.b64 	[param0], %rd2;
	.param .b64 param1;
	st.param.b64 	[param1], 0;
	.param .b32 retval0;
	call.uni (retval0), 
	vprintf, 
	(
	param0, 
	param1
	);
	ld.param.b32 	%r1, [retval0];
	} // callseq 0
	ret;

}


// ===== COMPILED SASS (sm_100) =====

	.target	sm_100

	.elftype	@"ET_EXEC"


//--------------------- .note.nv.tkinfo           --------------------------
	.section	.note.nv.tkinfo,"",@"SHT_NOTE"
	.sectionflags	@"SHF_NOTE_NV_TKINFO"
	.tkinfo
        /*0018*/ 	.word	0x00000002
        /*0030*/ 	.string	""
        /*0030*/ 	.string	"ptxas"
        /*0030*/ 	.string	"Cuda compilation tools, release 13.0, V13.0.88"
        /*0030*/ 	.string	"Build cuda_13.0.r13.0/compiler.36424714_0"
        /*0030*/ 	.string	"-arch sm_100 -m 64 "



//--------------------- .note.nv.cuinfo           --------------------------
	.section	.note.nv.cuinfo,"",@"SHT_NOTE"
	.sectionflags	@"SHF_NOTE_NV_CUINFO"
        /*0018*/ 	.short	0x0002
        /*001a*/ 	.short	0x0064
        /*001c*/ 	.short	0x0082
	.zero		2


//--------------------- .nv.info                  --------------------------
	.section	.nv.info,"",@"SHT_CUDA_INFO"
	.align	4


	//----- nvinfo : EIATTR_REGCOUNT
	.align		4
        /*0000*/ 	.byte	0x04, 0x2f
        /*0002*/ 	.short	(.L_2 - .L_1)
	.align		4
.L_1:
        /*0004*/ 	.word	index@(_Z10cudaKernelv)
        /*0008*/ 	.word	0x00000018


	//----- nvinfo : EIATTR_FRAME_SIZE
	.align		4
.L_2:
        /*000c*/ 	.byte	0x04, 0x11
        /*000e*/ 	.short	(.L_4 - .L_3)
	.align		4
.L_3:
        /*0010*/ 	.word	index@(_Z10cudaKernelv)
        /*0014*/ 	.word	0x00000000


	//----- nvinfo : EIATTR_MIN_STACK_SIZE
	.align		4
.L_4:
        /*0018*/ 	.byte	0x04, 0x12
        /*001a*/ 	.short	(.L_6 - .L_5)
	.align		4
.L_5:
        /*001c*/ 	.word	index@(_Z10cudaKernelv)
        /*0020*/ 	.word	0x00000000
.L_6:


//--------------------- .nv.compat                --------------------------
	.section	.nv.compat,"",@"SHT_CUDA_COMPAT_INFO"
	.align	4
        /*0000*/ 	.byte	0x02, 0x09, 0x00, 0x00, 0x02, 0x02, 0x01, 0x00, 0x02, 0x05, 0x05, 0x00, 0x03, 0x07, 0x01, 0x01
        /*0010*/ 	.byte	0x02, 0x03, 0x00, 0x00, 0x02, 0x06, 0x01, 0x00, 0x04, 0x0b, 0x08, 0x00, 0x09, 0x00, 0x00, 0x00
        /*0020*/ 	.byte	0x00, 0x00, 0x00, 0x00


//--------------------- .nv.info._Z10cudaKernelv  --------------------------
	.section	.nv.info._Z10cudaKernelv,"",@"SHT_CUDA_INFO"
	.sectionflags	@""
	.align	4


	//----- nvinfo : EIATTR_CUDA_API_VERSION
	.align		4
        /*0000*/ 	.byte	0x04, 0x37
        /*0002*/ 	.short	(.L_8 - .L_7)
.L_7:
        /*0004*/ 	.word	0x00000082


	//----- nvinfo : EIATTR_SPARSE_MMA_MASK
	.align		4
.L_8:
        /*0008*/ 	.byte	0x03, 0x50
        /*000a*/ 	.short	0x0000


	//----- nvinfo : EIATTR_MAXREG_COUNT
	.align		4
        /*000c*/ 	.byte	0x03, 0x1b
        /*000e*/ 	.short	0x00ff


	//----- nvinfo : EIATTR_EXTERNS
	.align		4
        /*0010*/ 	.byte	0x04, 0x0f
        /*0012*/ 	.short	(.L_10 - .L_9)


	//   ....[0]....
	.align		4
.L_9:
        /*0014*/ 	.word	index@(vprintf)


	//----- nvinfo : EIATTR_MERCURY_ISA_VERSION
	.align		4
.L_10:
        /*0018*/ 	.byte	0x03, 0x5f
        /*001a*/ 	.short	0x0101


	//----- nvinfo : EIATTR_VRC_CTA_INIT_COUNT
	.align		4
        /*001c*/ 	.byte	0x02, 0x4a
	.zero		1
	.zero		1


	//----- nvinfo : EIATTR_SYSCALL_OFFSETS
	.align		4
        /*0020*/ 	.byte	0x04, 0x46
        /*0022*/ 	.short	(.L_12 - .L_11)


	//   ....[0]....
.L_11:
        /*0024*/ 	.word	0x00000080


	//----- nvinfo : EIATTR_EXIT_INSTR_OFFSETS
	.align		4
.L_12:
        /*0028*/ 	.byte	0x04, 0x1c
        /*002a*/ 	.short	(.L_14 - .L_13)


	//   ....[0]....
.L_13:
        /*002c*/ 	.word	0x00000090


	//----- nvinfo : EIATTR_SW_WAR
	.align		4
.L_14:
        /*0030*/ 	.byte	0x04, 0x36
        /*0032*/ 	.short	(.L_16 - .L_15)
.L_15:
        /*0034*/ 	.word	0x00000008
.L_16:


//--------------------- .nv.callgraph             --------------------------
	.section	.nv.callgraph,"",@"SHT_CUDA_CALLGRAPH"
	.align	4
	.sectionentsize	8
	.align		4
        /*0000*/ 	.word	0x00000000
	.align		4
        /*0004*/ 	.word	0xffffffff
	.align		4
        /*0008*/ 	.word	index@(_Z10cudaKernelv)
	.align		4
        /*000c*/ 	.word	index@(vprintf)
	.align		4
        /*0010*/ 	.word	0x00000000
	.align		4
        /*0014*/ 	.word	0xfffffffe
	.align		4
        /*0018*/ 	.word	0x00000000
	.align		4
        /*001c*/ 	.word	0xfffffffd
	.align		4
        /*0020*/ 	.word	0x00000000
	.align		4
        /*0024*/ 	.word	0xfffffffc


//--------------------- .nv.constant4             --------------------------
	.section	.nv.constant4,"a",@progbits
	.align	8
	.align		8
.nv.constant4:
        /*0000*/ 	.dword	vprintf
	.align		8
        /*0008*/ 	.dword	$str


//--------------------- .text._Z10cudaKernelv     --------------------------
	.section	.text._Z10cudaKernelv,"ax",@progbits
	.align	128
        .global         _Z10cudaKernelv
        .type           _Z10cudaKernelv,@function
        .size           _Z10cudaKernelv,(.L_x_2 - _Z10cudaKernelv)
        .other          _Z10cudaKernelv,@"STO_CUDA_ENTRY STV_DEFAULT"
_Z10cudaKernelv:
.text._Z10cudaKernelv:
[----:B------:R-:W0:Y:S01]  /*0000*/  LDC R1, c[0x0][0x37c] ;  /* 0x0000df00ff017b82 */ /* 0x000e220000000800 */
[----:B------:R-:W-:Y:S01]  /*0010*/  MOV R0, 0x0 ;  /* 0x0000000000007802 */ /* 0x000fe20000000f00 */
[----:B------:R-:W1:Y:S01]  /*0020*/  LDCU.64 UR4, c[0x4][0x8] ;  /* 0x01000100ff0477ac */ /* 0x000e620008000a00 */
[----:B------:R-:W-:-:S05]  /*0030*/  CS2R R6, SRZ ;  /* 0x0000000000067805 */ /* 0x000fca000001ff00 */
[----:B------:R2:W3:Y:S01]  /*0040*/  LDC.64 R2, c[0x4][R0] ;  /* 0x0100000000027b82 */ /* 0x0004e20000000a00 */
[----:B-1----:R-:W-:Y:S02]  /*0050*/  IMAD.U32 R4, RZ, RZ, UR4 ;  /* 0x00000004ff047e24 */ /* 0x002fe4000f8e00ff */
[----:B--2---:R-:W-:-:S07]  /*0060*/  IMAD.U32 R5, RZ, RZ, UR5 ;  /* 0x00000005ff057e24 */ /* 0x004fce000f8e00ff */
[----:B------:R-:W-:-:S07]  /*0070*/  LEPC R20, `(.L_x_0) ;  /* 0x000000001014794e */ /* 0x000fce0000000000 */
[----:B0--3--:R-:W-:Y:S05]  /*0080*/  CALL.ABS.NOINC R2 ;  /* 0x0000000002007343 */ /* 0x009fea0003c00000 */
.L_x_0:
[----:B------:R-:W-:Y:S05]  /*0090*/  EXIT ;  /* 0x000000000000794d */ /* 0x000fea0003800000 */
.L_x_1:
[----:B------:R-:W-:-:S00]  /*00a0*/  BRA `(.L_x_1) ;  /* 0xfffffffc00fc7947 */ /* 0x000fc0000383ffff */
[----:B------:R-:W-:-:S00]  /*00b0*/  NOP ;  /* 0x0000000000007918 */ /* 0x000fc00000000000 */
        /* <DEDUP_REMOVED lines=12> */
.L_x_2:


//--------------------- .nv.global.init           --------------------------
	.section	.nv.global.init,"aw",@progbits
.nv.global.init:
	.type		$str,@object
	.size		$str,(.L_0 - $str)
$str:
        /*0000*/ 	.byte	0x47, 0x50, 0x55, 0x20, 0x73, 0x61, 0x79, 0x73, 0x20, 0x68, 0x65, 0x6c, 0x6c, 0x6f, 0x2e, 0x0a
        /*0010*/ 	.byte	0x00
.L_0:


//--------------------- .nv.shared.reserved.0     --------------------------
	.section	.nv.shared.reserved.0,"aw",@nobits
	.weak		__nv_reservedSMEM_offset_0_alias
	.size		__nv_reservedSMEM_offset_0_alias, 0, 64
	.other		__nv_reservedSMEM_offset_0_alias,@"STO_CUDA_RESERVED_SHARED STV_DEFAULT"
__nv_reservedSMEM_offset_0_alias:
	.zero		0
	.zero		64


//--------------------- .nv.constant0._Z10cudaKernelv --------------------------
	.section	.nv.constant0._Z10cudaKernelv,"a",@progbits
	.sectionflags	@""
	.align	4
.nv.constant0._Z10cudaKernelv:
	.zero		896


//--------------------- SYMBOLS --------------------------

	.type		.nv.reservedSmem.offset0,@object
	.size		.nv.reservedSmem.offset0,0x4
	.type		vprintf,@function
